.version 7.0
.target sm_50 // enough for my Titan X
.address_size 64

// Perform farthest point sampling with a single block.
// Takes buffer of points, temporary buffer of distances,
// and output pointer.
//
// Similar to fps_block.ptx, except uses fewer memory
// accesses and is overall less redundant.

.visible .entry farthestPointSampleBlockV2 (
    .param .u64 ptrIn,
    .param .u64 tmpBuffer,
    .param .u64 ptrOut,
    .param .u64 inCount,
    .param .u64 outCount
) {
    .reg .pred %p0;

    // Arguments
    .reg .u64 %ptrIn;
    .reg .u64 %tmpBuffer;
    .reg .u64 %ptrOut;
    .reg .u64 %inCount;
    .reg .u64 %outCount;
    .reg .u64 %tidX;
    .reg .u64 %blockSize;

    // Buffers for communicating indices across warps.
    .shared .align 4 .f32 largestDist[32];
    .shared .align 8 .u64 largestIndex[32];

    // Load arguments and thread properties.
    ld.param.u64 %ptrIn, [ptrIn];
    ld.param.u64 %tmpBuffer, [tmpBuffer];
    ld.param.u64 %ptrOut, [ptrOut];
    ld.param.u64 %inCount, [inCount];
    ld.param.u64 %outCount, [outCount];

    cvt.u64.u32 %tidX, %tid.x;
    cvt.u64.u32 %blockSize, %ntid.x;

    // Initialize the distance buffer to infinity.
    {
        .reg .u64 %i;
        .reg .u64 %offset;
        .reg .u64 %addr;
        .reg .f32 %inf;

        div.approx.f32 %inf, 1.0, 0.0;

        mov.u64 %i, 0;
        init_loop:
            add.u64 %offset, %i, %tidX;
            setp.lt.u64 %p0, %offset, %inCount;
            mad.lo.u64 %addr, %offset, 4, %tmpBuffer;
            @%p0 st.global.f32 [%addr], %inf;

            add.u64 %i, %i, %blockSize;
            setp.lt.u64 %p0, %i, %inCount;
            @%p0 bra.uni init_loop;
        init_loop_end:
    }

    // Make the first distance negative so we never pick this point again.
    setp.eq.u64 %p0, %tidX, 0;
    @%p0 st.global.f32 [%tmpBuffer], -1.0;

    // Loop until we have selected enough points.
    {
        .reg .u64 %i;
        .reg .u64 %nextIndex;
        mov.u64 %nextIndex, 0;
        mov.u64 %i, 0;
    loop_start:
        // Both this and %nextIndex will be updated as we compute
        // new distances so we can find the next point.
        .reg .f32 %localMaxDist;
        mov.f32 %localMaxDist, -1.0;
        {
            // Read the point on all ranks.
            .reg .f32 %nextPointX;
            .reg .f32 %nextPointY;
            .reg .f32 %nextPointZ;

            {
                .reg .u64 %nextPointAddr;
                mad.lo.u64 %nextPointAddr, %nextIndex, 12, %ptrIn;
                ldu.global.f32 %nextPointX, [%nextPointAddr];
                ldu.global.f32 %nextPointY, [%nextPointAddr+4];
                ldu.global.f32 %nextPointZ, [%nextPointAddr+8];
            }

            // Write output from the first thread.
            {
                .reg .u64 %nextOutput;
                mad.lo.u64 %nextOutput, %i, 12, %ptrOut;
                setp.eq.u64 %p0, %tidX, 0;
                @%p0 st.global.f32 [%nextOutput], %nextPointX;
                @%p0 st.global.f32 [%nextOutput+4], %nextPointY;
                @%p0 st.global.f32 [%nextOutput+8], %nextPointZ;
            }

            // Compute new distances and take the minimum.
            // Also update %nextIndex and %localMaxDist.
            {
                .reg .pred %p1;
                .reg .u64 %j;
                .reg .f32 %tmpPointX;
                .reg .f32 %tmpPointY;
                .reg .f32 %tmpPointZ;
                .reg .u64 %curIn;
                .reg .u64 %curOut;
                .reg .u64 %strideIn;
                .reg .u64 %strideOut;
                .reg .f32 %ftmp<3>;
                .reg .u64 %prevIndex;
                .reg .u64 %localOffset;

                // We may modify %nextIndex as we find the
                // new maximum distance.
                mov.u64 %prevIndex, %nextIndex;

                mad.lo.u64 %curIn, %tidX, 12, %ptrIn;
                mad.lo.u64 %curOut, %tidX, 4, %tmpBuffer;
                mul.lo.u64 %strideIn, %blockSize, 12;
                shl.b64 %strideOut, %blockSize, 2;

                mov.u64 %j, 0;
            update_distances_loop:
                add.u64 %localOffset, %j, %tidX;
                setp.lt.u64 %p0, %localOffset, %inCount;
                setp.eq.u64 %p1, %localOffset, %prevIndex;

                @%p0 ld.global.f32 %tmpPointX, [%curIn];
                @%p0 ld.global.f32 %tmpPointY, [%curIn+4];
                @%p0 ld.global.f32 %tmpPointZ, [%curIn+8];

                // Squared euclidean distance.
                sub.f32 %ftmp0, %nextPointX, %tmpPointX;
                sub.f32 %ftmp1, %nextPointY, %tmpPointY;
                sub.f32 %ftmp2, %nextPointZ, %tmpPointZ;
                mul.f32 %ftmp0, %ftmp0, %ftmp0;
                fma.rn.f32 %ftmp0, %ftmp1, %ftmp1, %ftmp0;
                fma.rn.f32 %ftmp0, %ftmp2, %ftmp2, %ftmp0;
                @%p0 ld.global.f32 %ftmp1, [%curOut];
                @%p1 mov.f32 %ftmp1, -1.0; // store -1 at the last used point
                min.f32 %ftmp2, %ftmp0, %ftmp1;
                @%p0 st.global.f32 [%curOut], %ftmp2;

                // Update the distance/index for the next point.
                setp.gt.f32 %p1, %ftmp2, %localMaxDist;
                @%p1 mov.f32 %localMaxDist, %ftmp2;
                @%p1 mov.u64 %nextIndex, %localOffset;

                add.u64 %curIn, %curIn, %strideIn;
                add.u64 %curOut, %curOut, %strideOut;
                add.u64 %j, %j, %blockSize;
                setp.lt.u64 %p0, %j, %inCount;
                @%p0 bra.uni update_distances_loop;
            update_distances_loop_end:
            }
        }

        // Find the maximum distance across the entire block,
        // to figure out the next point to choose.
        {
            // Reduce across this warp.
            {
                .reg .u32 %xorMask;
                .reg .f32 %otherMaxDist;
                .reg .u32 %otherIndex<2>;
                .reg .u64 %otherIndex;
                mov.u32 %xorMask, 1;
            reduction_loop:
                shfl.sync.bfly.b32 %otherMaxDist, %localMaxDist, %xorMask, 0x1f, 0xffffffff;
                mov.b64 {%otherIndex1, %otherIndex0}, %nextIndex;
                shfl.sync.bfly.b32 %otherIndex0, %otherIndex0, %xorMask, 0x1f, 0xffffffff;
                shfl.sync.bfly.b32 %otherIndex1, %otherIndex1, %xorMask, 0x1f, 0xffffffff;
                mov.b64 %otherIndex, {%otherIndex1, %otherIndex0};

                // Keep other value if it's greater or if it has a lower
                // index and is equal.
                setp.eq.f32 %p0, %localMaxDist, %otherMaxDist;
                setp.lt.and.u64 %p0, %otherIndex, %nextIndex, %p0;
                setp.gt.or.f32 %p0, %otherMaxDist, %localMaxDist, %p0;

                @%p0 mov.u64 %nextIndex, %otherIndex;
                @%p0 mov.f32 %localMaxDist, %otherMaxDist;
                shl.b32 %xorMask, %xorMask, 1;
                setp.lt.u32 %p0, %xorMask, 32;
                @%p0 bra.uni reduction_loop;
            reduction_loop_end:
            }

            // Write each warp's maximum to shared memory.
            .reg .u32 %sharedAddr;
            .reg .u32 %warpIndex;
            .reg .u32 %threadInWarp;
            cvt.u32.u64 %warpIndex, %tidX;
            and.b32 %threadInWarp, %warpIndex, 0x1f;
            shr.b32 %warpIndex, %warpIndex, 5;

            // Write one output from the first thread of each warp.
            setp.eq.u32 %p0, %threadInWarp, 0;
            mov.u32 %sharedAddr, largestDist;
            mad.lo.u32 %sharedAddr, %warpIndex, 4, %sharedAddr;
            @%p0 st.shared.f32 [%sharedAddr], %localMaxDist;
            mov.u32 %sharedAddr, largestIndex;
            mad.lo.u32 %sharedAddr, %warpIndex, 8, %sharedAddr;
            @%p0 st.shared.u64 [%sharedAddr], %nextIndex;

            // Make sure all writes are finished.
            bar.sync 0;

            // Read the entire shared buffer on each warp.
            // Each warp will now have an independent copy of the
            // exact same values to reduce.
            mov.u32 %sharedAddr, largestDist;
            mad.lo.u32 %sharedAddr, %threadInWarp, 4, %sharedAddr;
            ld.shared.f32 %localMaxDist, [%sharedAddr];
            mov.u32 %sharedAddr, largestIndex;
            mad.lo.u32 %sharedAddr, %threadInWarp, 8, %sharedAddr;
            ld.shared.u64 %nextIndex, [%sharedAddr];

            // Perform another reduction across the warp.
            // Exact copy of the above reduction loop.
            {
                .reg .u32 %xorMask;
                .reg .f32 %otherMaxDist;
                .reg .u32 %otherIndex<2>;
                .reg .u64 %otherIndex;
                mov.u32 %xorMask, 1;
            reduction_loop_1:
                shfl.sync.bfly.b32 %otherMaxDist, %localMaxDist, %xorMask, 0x1f, 0xffffffff;
                mov.b64 {%otherIndex1, %otherIndex0}, %nextIndex;
                shfl.sync.bfly.b32 %otherIndex0, %otherIndex0, %xorMask, 0x1f, 0xffffffff;
                shfl.sync.bfly.b32 %otherIndex1, %otherIndex1, %xorMask, 0x1f, 0xffffffff;
                mov.b64 %otherIndex, {%otherIndex1, %otherIndex0};

                // Keep other value if it's greater or if it has a lower
                // index and is equal.
                setp.eq.f32 %p0, %localMaxDist, %otherMaxDist;
                setp.lt.and.u64 %p0, %otherIndex, %nextIndex, %p0;
                setp.gt.or.f32 %p0, %otherMaxDist, %localMaxDist, %p0;

                @%p0 mov.u64 %nextIndex, %otherIndex;
                @%p0 mov.f32 %localMaxDist, %otherMaxDist;
                shl.b32 %xorMask, %xorMask, 1;
                setp.lt.u32 %p0, %xorMask, 32;
                @%p0 bra.uni reduction_loop_1;
            reduction_loop_1_end:
            }
        }

        // Make sure all writes are visible past this point.
        bar.sync 0;
        membar.cta;

        add.u64 %i, %i, 1;
        setp.lt.u64 %p0, %i, %outCount;
        @%p0 bra.uni loop_start;
    loop_end:
    }

    ret;
}


// ===== COMPILED SASS (sm_100) =====

	.target	sm_100

	.elftype	@"ET_EXEC"


//--------------------- .note.nv.tkinfo           --------------------------
	.section	.note.nv.tkinfo,"",@"SHT_NOTE"
	.sectionflags	@"SHF_NOTE_NV_TKINFO"
	.tkinfo
        /*0018*/ 	.word	0x00000002
        /*0030*/ 	.string	""
        /*0030*/ 	.string	"ptxas"
        /*0030*/ 	.string	"Cuda compilation tools, release 13.0, V13.0.88"
        /*0030*/ 	.string	"Build cuda_13.0.r13.0/compiler.36424714_0"
        /*0030*/ 	.string	"-arch sm_100 "



//--------------------- .note.nv.cuinfo           --------------------------
	.section	.note.nv.cuinfo,"",@"SHT_NOTE"
	.sectionflags	@"SHF_NOTE_NV_CUINFO"
        /*0018*/ 	.short	0x0002
        /*001a*/ 	.short	0x0032
        /*001c*/ 	.short	0x0082
	.zero		2


//--------------------- .nv.info                  --------------------------
	.section	.nv.info,"",@"SHT_CUDA_INFO"
	.align	4


	//----- nvinfo : EIATTR_REGCOUNT
	.align		4
        /*0000*/ 	.byte	0x04, 0x2f
        /*0002*/ 	.short	(.L_1 - .L_0)
	.align		4
.L_0:
        /*0004*/ 	.word	index@(farthestPointSampleBlockV2)
        /*0008*/ 	.word	0x0000001d


	//----- nvinfo : EIATTR_FRAME_SIZE
	.align		4
.L_1:
        /*000c*/ 	.byte	0x04, 0x11
        /*000e*/ 	.short	(.L_3 - .L_2)
	.align		4
.L_2:
        /*0010*/ 	.word	index@(farthestPointSampleBlockV2)
        /*0014*/ 	.word	0x00000000


	//----- nvinfo : EIATTR_MIN_STACK_SIZE
	.align		4
.L_3:
        /*0018*/ 	.byte	0x04, 0x12
        /*001a*/ 	.short	(.L_5 - .L_4)
	.align		4
.L_4:
        /*001c*/ 	.word	index@(farthestPointSampleBlockV2)
        /*0020*/ 	.word	0x00000000
.L_5:


//--------------------- .nv.compat                --------------------------
	.section	.nv.compat,"",@"SHT_CUDA_COMPAT_INFO"
	.align	4
        /*0000*/ 	.byte	0x02, 0x09, 0x00, 0x00, 0x02, 0x02, 0x01, 0x00, 0x02, 0x05, 0x05, 0x00, 0x03, 0x07, 0x01, 0x01
        /*0010*/ 	.byte	0x02, 0x03, 0x00, 0x00, 0x02, 0x06, 0x01, 0x00, 0x04, 0x0b, 0x08, 0x00, 0x09, 0x00, 0x00, 0x00
        /*0020*/ 	.byte	0x00, 0x00, 0x00, 0x00


//--------------------- .nv.info.farthestPointSampleBlockV2 --------------------------
	.section	.nv.info.farthestPointSampleBlockV2,"",@"SHT_CUDA_INFO"
	.sectionflags	@""
	.align	4


	//----- nvinfo : EIATTR_CUDA_API_VERSION
	.align		4
        /*0000*/ 	.byte	0x04, 0x37
        /*0002*/ 	.short	(.L_7 - .L_6)
.L_6:
        /*0004*/ 	.word	0x00000082


	//----- nvinfo : EIATTR_KPARAM_INFO
	.align		4
.L_7:
        /*0008*/ 	.byte	0x04, 0x17
        /*000a*/ 	.short	(.L_9 - .L_8)
.L_8:
        /*000c*/ 	.word	0x00000000
        /*0010*/ 	.short	0x0004
        /*0012*/ 	.short	0x0020
        /*0014*/ 	.byte	0x00, 0xf0, 0x21, 0x00


	//----- nvinfo : EIATTR_KPARAM_INFO
	.align		4
.L_9:
        /*0018*/ 	.byte	0x04, 0x17
        /*001a*/ 	.short	(.L_11 - .L_10)
.L_10:
        /*001c*/ 	.word	0x00000000
        /*0020*/ 	.short	0x0003
        /*0022*/ 	.short	0x0018
        /*0024*/ 	.byte	0x00, 0xf0, 0x21, 0x00


	//----- nvinfo : EIATTR_KPARAM_INFO
	.align		4
.L_11:
        /*0028*/ 	.byte	0x04, 0x17
        /*002a*/ 	.short	(.L_13 - .L_12)
.L_12:
        /*002c*/ 	.word	0x00000000
        /*0030*/ 	.short	0x0002
        /*0032*/ 	.short	0x0010
        /*0034*/ 	.byte	0x00, 0xf0, 0x21, 0x00


	//----- nvinfo : EIATTR_KPARAM_INFO
	.align		4
.L_13:
        /*0038*/ 	.byte	0x04, 0x17
        /*003a*/ 	.short	(.L_15 - .L_14)
.L_14:
        /*003c*/ 	.word	0x00000000
        /*0040*/ 	.short	0x0001
        /*0042*/ 	.short	0x0008
        /*0044*/ 	.byte	0x00, 0xf0, 0x21, 0x00


	//----- nvinfo : EIATTR_KPARAM_INFO
	.align		4
.L_15:
        /*0048*/ 	.byte	0x04, 0x17
        /*004a*/ 	.short	(.L_17 - .L_16)
.L_16:
        /*004c*/ 	.word	0x00000000
        /*0050*/ 	.short	0x0000
        /*0052*/ 	.short	0x0000
        /*0054*/ 	.byte	0x00, 0xf0, 0x21, 0x00


	//----- nvinfo : EIATTR_SPARSE_MMA_MASK
	.align		4
.L_17:
        /*0058*/ 	.byte	0x03, 0x50
        /*005a*/ 	.short	0x0000


	//----- nvinfo : EIATTR_MAXREG_COUNT
	.align		4
        /*005c*/ 	.byte	0x03, 0x1b
        /*005e*/ 	.short	0x00ff


	//----- nvinfo : EIATTR_NUM_BARRIERS
	.align		4
        /*0060*/ 	.byte	0x02, 0x4c
        /*0062*/ 	.byte	0x01
	.zero		1


	//----- nvinfo : EIATTR_MERCURY_ISA_VERSION
	.align		4
        /*0064*/ 	.byte	0x03, 0x5f
        /*0066*/ 	.short	0x0101


	//----- nvinfo : EIATTR_COOP_GROUP_MASK_REGIDS
	.align		4
        /*0068*/ 	.byte	0x04, 0x29
        /*006a*/ 	.short	(.L_19 - .L_18)


	//   ....[0]....
.L_18:
        /*006c*/ 	.word	0xffffffff


	//   ....[1]....
        /*0070*/ 	.word	0xffffffff


	//   ....[2]....
        /*0074*/ 	.word	0xffffffff


	//   ....[3]....
        /*0078*/ 	.word	0xffffffff


	//   ....[4]....
        /*007c*/ 	.word	0xffffffff


	//   ....[5]....
        /*0080*/ 	.word	0xffffffff


	//----- nvinfo : EIATTR_COOP_GROUP_INSTR_OFFSETS
	.align		4
.L_19:
        /*0084*/ 	.byte	0x04, 0x28
        /*0086*/ 	.short	(.L_21 - .L_20)


	//   ....[0]....
.L_20:
        /*0088*/ 	.word	0x00000620


	//   ....[1]....
        /*008c*/ 	.word	0x00000630


	//   ....[2]....
        /*0090*/ 	.word	0x00000640


	//   ....[3]....
        /*0094*/ 	.word	0x00000820


	//   ....[4]....
        /*0098*/ 	.word	0x00000830


	//   ....[5]....
        /*009c*/ 	.word	0x00000840


	//----- nvinfo : EIATTR_VRC_CTA_INIT_COUNT
	.align		4
.L_21:
        /*00a0*/ 	.byte	0x02, 0x4a
	.zero		1
	.zero		1


	//----- nvinfo : EIATTR_EXIT_INSTR_OFFSETS
	.align		4
        /*00a4*/ 	.byte	0x04, 0x1c
        /*00a6*/ 	.short	(.L_23 - .L_22)


	//   ....[0]....
.L_22:
        /*00a8*/ 	.word	0x00000970


	//----- nvinfo : EIATTR_CBANK_PARAM_SIZE
	.align		4
.L_23:
        /*00ac*/ 	.byte	0x03, 0x19
        /*00ae*/ 	.short	0x0028


	//----- nvinfo : EIATTR_PARAM_CBANK
	.align		4
        /*00b0*/ 	.byte	0x04, 0x0a
        /*00b2*/ 	.short	(.L_25 - .L_24)
	.align		4
.L_24:
        /*00b4*/ 	.word	index@(.nv.constant0.farthestPointSampleBlockV2)
        /*00b8*/ 	.short	0x0380
        /*00ba*/ 	.short	0x0028


	//----- nvinfo : EIATTR_SW_WAR
	.align		4
.L_25:
        /*00bc*/ 	.byte	0x04, 0x36
        /*00be*/ 	.short	(.L_27 - .L_26)
.L_26:
        /*00c0*/ 	.word	0x00000008
.L_27:


//--------------------- .nv.callgraph             --------------------------
	.section	.nv.callgraph,"",@"SHT_CUDA_CALLGRAPH"
	.align	4
	.sectionentsize	8
	.align		4
        /*0000*/ 	.word	0x00000000
	.align		4
        /*0004*/ 	.word	0xffffffff
	.align		4
        /*0008*/ 	.word	0x00000000
	.align		4
        /*000c*/ 	.word	0xfffffffe
	.align		4
        /*0010*/ 	.word	0x00000000
	.align		4
        /*0014*/ 	.word	0xfffffffd
	.align		4
        /*0018*/ 	.word	0x00000000
	.align		4
        /*001c*/ 	.word	0xfffffffc


//--------------------- .text.farthestPointSampleBlockV2 --------------------------
	.section	.text.farthestPointSampleBlockV2,"ax",@progbits
	.align	128
        .global         farthestPointSampleBlockV2
        .type           farthestPointSampleBlockV2,@function
        .size           farthestPointSampleBlockV2,(.L_x_6 - farthestPointSampleBlockV2)
        .other          farthestPointSampleBlockV2,@"STO_CUDA_ENTRY STV_DEFAULT"
farthestPointSampleBlockV2:
.text.farthestPointSampleBlockV2:
[----:B------:R-:W-:Y:S01]  /*0000*/  LDC R1, c[0x0][0x37c] ;  /* 0x0000df00ff017b82 */ /* 0x000fe20000000800 */
[----:B------:R-:W0:Y:S07]  /*0010*/  S2R R0, SR_TID.X ;  /* 0x0000000000007919 */ /* 0x000e2e0000002100 */
[----:B------:R-:W1:Y:S01]  /*0020*/  LDC R9, c[0x0][0x360] ;  /* 0x0000d800ff097b82 */ /* 0x000e620000000800 */
[----:B------:R-:W-:Y:S01]  /*0030*/  IMAD.MOV.U32 R7, RZ, RZ, RZ ;  /* 0x000000ffff077224 */ /* 0x000fe200078e00ff */
[----:B------:R-:W2:Y:S01]  /*0040*/  LDCU.64 UR10, c[0x0][0x358] ;  /* 0x00006b00ff0a77ac */ /* 0x000ea20008000a00 */
[----:B------:R-:W-:Y:S01]  /*0050*/  IMAD.MOV.U32 R8, RZ, RZ, RZ ;  /* 0x000000ffff087224 */ /* 0x000fe200078e00ff */
[----:B------:R-:W3:Y:S04]  /*0060*/  LDCU.64 UR4, c[0x0][0x398] ;  /* 0x00007300ff0477ac */ /* 0x000ee80008000a00 */
[----:B------:R-:W4:Y:S02]  /*0070*/  LDC.64 R4, c[0x0][0x388] ;  /* 0x0000e200ff047b82 */ /* 0x000f240000000a00 */
.L_x_0:
[----:B0-----:R-:W-:-:S04]  /*0080*/  IADD3 R3, P1, PT, R0, R7, RZ ;  /* 0x0000000700037210 */ /* 0x001fc80007f3e0ff */
[----:B---3--:R-:W-:Y:S01]  /*0090*/  ISETP.GE.U32.AND P0, PT, R3, UR4, PT ;  /* 0x0000000403007c0c */ /* 0x008fe2000bf06070 */
[----:B------:R-:W-:Y:S01]  /*00a0*/  IMAD.X R6, RZ, RZ, R8, P1 ;  /* 0x000000ffff067224 */ /* 0x000fe200008e0608 */
[----:B-1----:R-:W-:Y:S01]  /*00b0*/  IADD3 R7, P1, PT, R9, R7, RZ ;  /* 0x0000000709077210 */ /* 0x002fe20007f3e0ff */
[----:B----4-:R-:W-:-:S03]  /*00c0*/  IMAD.WIDE.U32 R2, R3, 0x4, R4 ;  /* 0x0000000403027825 */ /* 0x010fc600078e0004 */
[C---:B------:R-:W-:Y:S01]  /*00d0*/  ISETP.GE.U32.AND.EX P0, PT, R6.reuse, UR5, PT, P0 ;  /* 0x0000000506007c0c */ /* 0x040fe2000bf06100 */
[----:B------:R-:W-:Y:S02]  /*00e0*/  IMAD.SHL.U32 R11, R6, 0x4, RZ ;  /* 0x00000004060b7824 */ /* 0x000fe400078e00ff */
[----:B------:R-:W-:Y:S02]  /*00f0*/  IMAD.X R8, RZ, RZ, R8, P1 ;  /* 0x000000ffff087224 */ /* 0x000fe400008e0608 */
[----:B------:R-:W-:-:S08]  /*0100*/  IMAD.IADD R3, R3, 0x1, R11 ;  /* 0x0000000103037824 */ /* 0x000fd000078e020b */
[----:B------:R-:W-:-:S05]  /*0110*/  @!P0 IMAD.MOV.U32 R11, RZ, RZ, 0x7f800000 ;  /* 0x7f800000ff0b8424 */ /* 0x000fca00078e00ff */
[----:B--2---:R0:W-:Y:S01]  /*0120*/  @!P0 STG.E desc[UR10][R2.64], R11 ;  /* 0x0000000b02008986 */ /* 0x0041e2000c10190a */
[----:B------:R-:W-:-:S04]  /*0130*/  ISETP.GE.U32.AND P0, PT, R7, UR4, PT ;  /* 0x0000000407007c0c */ /* 0x000fc8000bf06070 */
[----:B------:R-:W-:-:S13]  /*0140*/  ISETP.GE.U32.AND.EX P0, PT, R8, UR5, PT, P0 ;  /* 0x0000000508007c0c */ /* 0x000fda000bf06100 */
[----:B0-----:R-:W-:Y:S05]  /*0150*/  @!P0 BRA `(.L_x_0) ;  /* 0xfffffffc00c88947 */ /* 0x001fea000383ffff */
[----:B------:R-:W-:Y:S02]  /*0160*/  ISETP.NE.U32.AND P0, PT, R0, RZ, PT ;  /* 0x000000ff0000720c */ /* 0x000fe40003f05070 */
[----:B------:R-:W-:Y:S01]  /*0170*/  CS2R R2, SRZ ;  /* 0x0000000000027805 */ /* 0x000fe2000001ff00 */
[----:B------:R-:W-:Y:S01]  /*0180*/  UMOV UR4, URZ ;  /* 0x000000ff00047c82 */ /* 0x000fe20008000000 */
[----:B------:R-:W-:Y:S01]  /*0190*/  UMOV UR5, URZ ;  /* 0x000000ff00057c82 */ /* 0x000fe20008000000 */
[----:B------:R-:W-:-:S13]  /*01a0*/  ISETP.NE.U32.AND.EX P0, PT, RZ, RZ, PT, P0 ;  /* 0x000000ffff00720c */ /* 0x000fda0003f05100 */
[----:B------:R-:W0:Y:S01]  /*01b0*/  @!P0 LDC.64 R4, c[0x0][0x388] ;  /* 0x0000e200ff048b82 */ /* 0x000e220000000a00 */
[----:B------:R-:W-:-:S05]  /*01c0*/  @!P0 IMAD.MOV.U32 R7, RZ, RZ, -0x40800000 ;  /* 0xbf800000ff078424 */ /* 0x000fca00078e00ff */
[----:B0-----:R0:W-:Y:S02]  /*01d0*/  @!P0 STG.E desc[UR10][R4.64], R7 ;  /* 0x0000000704008986 */ /* 0x0011e4000c10190a */
.L_x_4:
[----:B0-----:R-:W0:Y:S01]  /*01e0*/  LDC.64 R4, c[0x0][0x380] ;  /* 0x0000e000ff047b82 */ /* 0x001e220000000a00 */
[----:B------:R-:W-:Y:S01]  /*01f0*/  IMAD R13, R3, 0xc, RZ ;  /* 0x0000000c030d7824 */ /* 0x000fe200078e02ff */
[----:B------:R-:W1:Y:S06]  /*0200*/  LDCU.64 UR6, c[0x0][0x390] ;  /* 0x00007200ff0677ac */ /* 0x000e6c0008000a00 */
[----:B------:R-:W2:Y:S01]  /*0210*/  LDC.64 R24, c[0x0][0x388] ;  /* 0x0000e200ff187b82 */ /* 0x000ea20000000a00 */
[----:B0-----:R-:W-:-:S04]  /*0220*/  IMAD.WIDE.U32 R6, R2, 0xc, R4 ;  /* 0x0000000c02067825 */ /* 0x001fc800078e0004 */
[----:B------:R-:W-:-:S05]  /*0230*/  IMAD.IADD R7, R7, 0x1, R13 ;  /* 0x0000000107077824 */ /* 0x000fca00078e020d */
[----:B------:R-:W3:Y:S04]  /*0240*/  LDG.E R12, desc[UR10][R6.64] ;  /* 0x0000000a060c7981 */ /* 0x000ee8000c1e1900 */
[----:B------:R-:W4:Y:S04]  /*0250*/  LDG.E R13, desc[UR10][R6.64+0x4] ;  /* 0x0000040a060d7981 */ /* 0x000f28000c1e1900 */
[----:B------:R0:W5:Y:S01]  /*0260*/  LDG.E R15, desc[UR10][R6.64+0x8] ;  /* 0x0000080a060f7981 */ /* 0x000162000c1e1900 */
[C---:B------:R-:W-:Y:S01]  /*0270*/  ISETP.NE.U32.AND P0, PT, R0.reuse, RZ, PT ;  /* 0x000000ff0000720c */ /* 0x040fe20003f05070 */
[----:B------:R-:W-:Y:S01]  /*0280*/  UIMAD UR8, UR5, 0xc, URZ ;  /* 0x0000000c050878a4 */ /* 0x000fe2000f8e02ff */
[----:B------:R-:W-:Y:S01]  /*0290*/  IMAD.WIDE.U32 R4, R0, 0xc, R4 ;  /* 0x0000000c00047825 */ /* 0x000fe200078e0004 */
[----:B-1----:R-:W-:Y:S01]  /*02a0*/  UIMAD.WIDE.U32 UR6, UR4, 0xc, UR6 ;  /* 0x0000000c040678a5 */ /* 0x002fe2000f8e0006 */
[----:B------:R-:W-:-:S02]  /*02b0*/  ISETP.NE.U32.AND.EX P0, PT, RZ, RZ, PT, P0 ;  /* 0x000000ffff00720c */ /* 0x000fc40003f05100 */
[----:B--2---:R-:W-:Y:S01]  /*02c0*/  IMAD.WIDE.U32 R24, R0, 0x4, R24 ;  /* 0x0000000400187825 */ /* 0x004fe200078e0018 */
[----:B------:R-:W-:-:S03]  /*02d0*/  UIADD3 UR8, UPT, UPT, UR7, UR8, URZ ;  /* 0x0000000807087290 */ /* 0x000fc6000fffe0ff */
[----:B------:R-:W-:Y:S02]  /*02e0*/  IMAD.U32 R17, RZ, RZ, UR7 ;  /* 0x00000007ff117e24 */ /* 0x000fe4000f8e00ff */
[----:B------:R-:W-:Y:S01]  /*02f0*/  IMAD.U32 R16, RZ, RZ, UR6 ;  /* 0x00000006ff107e24 */ /* 0x000fe2000f8e00ff */
[----:B------:R-:W-:Y:S01]  /*0300*/  UMOV UR6, URZ ;  /* 0x000000ff00067c82 */ /* 0x000fe20008000000 */
[----:B------:R-:W-:Y:S02]  /*0310*/  IMAD.U32 R17, RZ, RZ, UR8 ;  /* 0x00000008ff117e24 */ /* 0x000fe4000f8e00ff */
[----:B0-----:R-:W-:Y:S02]  /*0320*/  VIADD R7, R5, UR6 ;  /* 0x0000000605077c36 */ /* 0x001fe40008000000 */
[----:B------:R-:W-:Y:S01]  /*0330*/  IMAD.MOV.U32 R6, RZ, RZ, R4 ;  /* 0x000000ffff067224 */ /* 0x000fe200078e0004 */
[----:B------:R-:W0:Y:S01]  /*0340*/  LDCU.64 UR8, c[0x0][0x398] ;  /* 0x00007300ff0877ac */ /* 0x000e220008000a00 */
[----:B------:R-:W-:-:S02]  /*0350*/  VIADD R21, R25, UR6 ;  /* 0x0000000619157c36 */ /* 0x000fc40008000000 */
[----:B------:R-:W-:Y:S02]  /*0360*/  IMAD.MOV.U32 R14, RZ, RZ, -0x40800000 ;  /* 0xbf800000ff0e7424 */ /* 0x000fe400078e00ff */
[----:B------:R-:W-:Y:S02]  /*0370*/  IMAD.MOV.U32 R18, RZ, RZ, R2 ;  /* 0x000000ffff127224 */ /* 0x000fe400078e0002 */
[----:B------:R-:W-:Y:S02]  /*0380*/  IMAD.MOV.U32 R19, RZ, RZ, R3 ;  /* 0x000000ffff137224 */ /* 0x000fe400078e0003 */
[----:B------:R-:W-:Y:S01]  /*0390*/  IMAD.MOV.U32 R20, RZ, RZ, RZ ;  /* 0x000000ffff147224 */ /* 0x000fe200078e00ff */
[----:B---3--:R-:W-:Y:S04]  /*03a0*/  @!P0 STG.E desc[UR10][R16.64], R12 ;  /* 0x0000000c10008986 */ /* 0x008fe8000c10190a */
[----:B----4-:R-:W-:Y:S04]  /*03b0*/  @!P0 STG.E desc[UR10][R16.64+0x4], R13 ;  /* 0x0000040d10008986 */ /* 0x010fe8000c10190a */
[----:B-----5:R1:W-:Y:S02]  /*03c0*/  @!P0 STG.E desc[UR10][R16.64+0x8], R15 ;  /* 0x0000080f10008986 */ /* 0x0203e4000c10190a */
[----:B01----:R-:W-:-:S07]  /*03d0*/  IMAD.MOV.U32 R16, RZ, RZ, RZ ;  /* 0x000000ffff107224 */ /* 0x003fce00078e00ff */
.L_x_1:
[----:B------:R-:W-:-:S04]  /*03e0*/  IADD3 R17, P1, PT, R0, R16, RZ ;  /* 0x0000001000117210 */ /* 0x000fc80007f3e0ff */
[----:B------:R-:W-:Y:S01]  /*03f0*/  ISETP.GE.U32.AND P0, PT, R17, UR8, PT ;  /* 0x0000000811007c0c */ /* 0x000fe2000bf06070 */
[----:B------:R-:W-:-:S05]  /*0400*/  IMAD.X R22, RZ, RZ, R20, P1 ;  /* 0x000000ffff167224 */ /* 0x000fca00008e0614 */
[----:B------:R-:W-:-:S13]  /*0410*/  ISETP.GE.U32.AND.EX P1, PT, R22, UR9, PT, P0 ;  /* 0x0000000916007c0c */ /* 0x000fda000bf26100 */
[----:B------:R-:W2:Y:S04]  /*0420*/  @!P1 LDG.E R11, desc[UR10][R6.64] ;  /* 0x0000000a060b9981 */ /* 0x000ea8000c1e1900 */
[----:B------:R-:W3:Y:S01]  /*0430*/  @!P1 LDG.E R8, desc[UR10][R6.64+0x4] ;  /* 0x0000040a06089981 */ /* 0x000ee2000c1e1900 */
[----:B0-----:R-:W-:-:S03]  /*0440*/  IMAD.MOV.U32 R5, RZ, RZ, R21 ;  /* 0x000000ffff057224 */ /* 0x001fc600078e0015 */
[----:B------:R-:W4:Y:S01]  /*0450*/  @!P1 LDG.E R10, desc[UR10][R6.64+0x8] ;  /* 0x0000080a060a9981 */ /* 0x000f22000c1e1900 */
[----:B--2---:R-:W-:Y:S01]  /*0460*/  FADD R4, R12, -R11 ;  /* 0x8000000b0c047221 */ /* 0x004fe20000000000 */
[----:B---3--:R-:W-:-:S03]  /*0470*/  FADD R26, R13, -R8 ;  /* 0x800000080d1a7221 */ /* 0x008fc60000000000 */
[----:B------:R-:W-:Y:S01]  /*0480*/  FMUL R23, R4, R4 ;  /* 0x0000000404177220 */ /* 0x000fe20000400000 */
[----:B------:R-:W-:-:S03]  /*0490*/  IMAD.MOV.U32 R4, RZ, RZ, R24 ;  /* 0x000000ffff047224 */ /* 0x000fc600078e0018 */
[----:B------:R-:W-:Y:S02]  /*04a0*/  FFMA R24, R26, R26, R23 ;  /* 0x0000001a1a187223 */ /* 0x000fe40000000017 */
[----:B------:R-:W2:Y:S01]  /*04b0*/  @!P1 LDG.E R26, desc[UR10][R4.64] ;  /* 0x0000000a041a9981 */ /* 0x000ea2000c1e1900 */
[----:B------:R-:W-:-:S04]  /*04c0*/  ISETP.NE.U32.AND P0, PT, R17, R18, PT ;  /* 0x000000121100720c */ /* 0x000fc80003f05070 */
[----:B------:R-:W-:Y:S01]  /*04d0*/  ISETP.NE.U32.AND.EX P0, PT, R22, R19, PT, P0 ;  /* 0x000000131600720c */ /* 0x000fe20003f05100 */
[----:B----4-:R-:W-:-:S04]  /*04e0*/  FADD R21, R15, -R10 ;  /* 0x8000000a0f157221 */ /* 0x010fc80000000000 */
[----:B------:R-:W-:Y:S01]  /*04f0*/  FFMA R21, R21, R21, R24 ;  /* 0x0000001515157223 */ /* 0x000fe20000000018 */
[----:B------:R-:W-:Y:S01]  /*0500*/  IMAD.WIDE.U32 R6, R9, 0xc, R6 ;  /* 0x0000000c09067825 */ /* 0x000fe200078e0006 */
[----:B------:R-:W-:-:S03]  /*0510*/  UMOV UR6, URZ ;  /* 0x000000ff00067c82 */ /* 0x000fc60008000000 */
[----:B------:R-:W-:Y:S01]  /*0520*/  VIADD R7, R7, UR6 ;  /* 0x0000000607077c36 */ /* 0x000fe20008000000 */
[----:B--2---:R-:W-:Y:S02]  /*0530*/  FSEL R26, R26, -1, P0 ;  /* 0xbf8000001a1a7808 */ /* 0x004fe40000000000 */
[----:B------:R-:W-:-:S05]  /*0540*/  IADD3 R16, P0, PT, R9, R16, RZ ;  /* 0x0000001009107210 */ /* 0x000fca0007f1e0ff */
[----:B------:R-:W-:Y:S01]  /*0550*/  IMAD.X R20, RZ, RZ, R20, P0 ;  /* 0x000000ffff147224 */ /* 0x000fe200000e0614 */
[----:B------:R-:W-:-:S04]  /*0560*/  ISETP.GE.U32.AND P0, PT, R16, UR8, PT ;  /* 0x0000000810007c0c */ /* 0x000fc8000bf06070 */
[----:B------:R-:W-:Y:S02]  /*0570*/  ISETP.GE.U32.AND.EX P0, PT, R20, UR9, PT, P0 ;  /* 0x0000000914007c0c */ /* 0x000fe4000bf06100 */
[----:B------:R-:W-:-:S04]  /*0580*/  FMNMX R23, R21, R26, PT ;  /* 0x0000001a15177209 */ /* 0x000fc80003800000 */
[----:B------:R-:W-:Y:S01]  /*0590*/  FSETP.GT.AND P2, PT, R23, R14, PT ;  /* 0x0000000e1700720b */ /* 0x000fe20003f44000 */
[----:B------:R0:W-:Y:S01]  /*05a0*/  @!P1 STG.E desc[UR10][R4.64], R23 ;  /* 0x0000001704009986 */ /* 0x0001e2000c10190a */
[----:B------:R-:W-:Y:S02]  /*05b0*/  LEA R24, P1, R9, R4, 0x2 ;  /* 0x0000000409187211 */ /* 0x000fe400078210ff */
[----:B------:R-:W-:Y:S02]  /*05c0*/  FSEL R14, R23, R14, P2 ;  /* 0x0000000e170e7208 */ /* 0x000fe40001000000 */
[----:B------:R-:W-:Y:S02]  /*05d0*/  LEA.HI.X R21, R9, R5, RZ, 0x2, P1 ;  /* 0x0000000509157211 */ /* 0x000fe400008f14ff */
[----:B------:R-:W-:Y:S02]  /*05e0*/  SEL R2, R17, R2, P2 ;  /* 0x0000000211027207 */ /* 0x000fe40001000000 */
[----:B------:R-:W-:Y:S01]  /*05f0*/  SEL R3, R22, R3, P2 ;  /* 0x0000000316037207 */ /* 0x000fe20001000000 */
[----:B------:R-:W-:Y:S06]  /*0600*/  @!P0 BRA `(.L_x_1) ;  /* 0xfffffffc00748947 */ /* 0x000fec000383ffff */
[----:B0-----:R-:W-:-:S07]  /*0610*/  IMAD.MOV.U32 R5, RZ, RZ, 0x1 ;  /* 0x00000001ff057424 */ /* 0x001fce00078e00ff */
.L_x_2:
[----:B------:R-:W0:Y:S04]  /*0620*/  SHFL.BFLY PT, R7, R14, R5, 0x1f ;  /* 0x0c001f050e077589 */ /* 0x000e2800000e0000 */
[----:B------:R-:W1:Y:S04]  /*0630*/  SHFL.BFLY PT, R13, R2, R5, 0x1f ;  /* 0x0c001f05020d7589 */ /* 0x000e6800000e0000 */
[----:B------:R2:W3:Y:S02]  /*0640*/  SHFL.BFLY PT, R4, R3, R5, 0x1f ;  /* 0x0c001f0503047589 */ /* 0x0004e400000e0000 */
[----:B--2---:R-:W-:Y:S01]  /*0650*/  IMAD.SHL.U32 R5, R5, 0x2, RZ ;  /* 0x0000000205057824 */ /* 0x004fe200078e00ff */
[----:B0-----:R-:W-:-:S02]  /*0660*/  FSETP.NEU.AND P0, PT, R14, R7, PT ;  /* 0x000000070e00720b */ /* 0x001fc40003f0d000 */
[----:B-1----:R-:W-:-:S04]  /*0670*/  ISETP.LT.U32.AND P1, PT, R13, R2, PT ;  /* 0x000000020d00720c */ /* 0x002fc80003f21070 */
[----:B---3--:R-:W-:Y:S02]  /*0680*/  ISETP.LT.U32.AND.EX P0, PT, R4, R3, !P0, P1 ;  /* 0x000000030400720c */ /* 0x008fe40004701110 */
[----:B------:R-:W-:Y:S02]  /*0690*/  ISETP.LT.U32.AND P1, PT, R5, 0x20, PT ;  /* 0x000000200500780c */ /* 0x000fe40003f21070 */
[----:B------:R-:W-:-:S04]  /*06a0*/  FSETP.GT.OR P0, PT, R7, R14, P0 ;  /* 0x0000000e0700720b */ /* 0x000fc80000704400 */
[----:B------:R-:W-:Y:S02]  /*06b0*/  FSEL R14, R7, R14, P0 ;  /* 0x0000000e070e7208 */ /* 0x000fe40000000000 */
[----:B------:R-:W-:Y:S02]  /*06c0*/  SEL R2, R13, R2, P0 ;  /* 0x000000020d027207 */ /* 0x000fe40000000000 */
[----:B------:R-:W-:-:S03]  /*06d0*/  SEL R3, R4, R3, P0 ;  /* 0x0000000304037207 */ /* 0x000fc60000000000 */
[----:B------:R-:W-:Y:S05]  /*06e0*/  @P1 BRA `(.L_x_2) ;  /* 0xfffffffc00cc1947 */ /* 0x000fea000383ffff */
[----:B------:R-:W0:Y:S01]  /*06f0*/  S2UR UR8, SR_CgaCtaId ;  /* 0x00000000000879c3 */ /* 0x000e220000008800 */
[----:B------:R-:W-:Y:S01]  /*0700*/  UMOV UR6, 0x400 ;  /* 0x0000040000067882 */ /* 0x000fe20000000000 */
[----:B------:R-:W-:Y:S01]  /*0710*/  LOP3.LUT P0, R4, R0, 0x1f, RZ, 0xc0, !PT ;  /* 0x0000001f00047812 */ /* 0x000fe2000780c0ff */
[----:B------:R-:W-:Y:S01]  /*0720*/  UIADD3 UR7, UPT, UPT, UR6, 0x80, URZ ;  /* 0x0000008006077890 */ /* 0x000fe2000fffe0ff */
[----:B------:R-:W-:Y:S01]  /*0730*/  SHF.R.U32.HI R5, RZ, 0x5, R0 ;  /* 0x00000005ff057819 */ /* 0x000fe20000011600 */
[----:B------:R-:W-:Y:S01]  /*0740*/  IMAD.MOV.U32 R15, RZ, RZ, 0x1 ;  /* 0x00000001ff0f7424 */ /* 0x000fe200078e00ff */
[----:B0-----:R-:W-:Y:S02]  /*0750*/  ULEA UR6, UR8, UR6, 0x18 ;  /* 0x0000000608067291 */ /* 0x001fe4000f8ec0ff */
[----:B------:R-:W-:-:S04]  /*0760*/  ULEA UR7, UR8, UR7, 0x18 ;  /* 0x0000000708077291 */ /* 0x000fc8000f8ec0ff */
[C---:B------:R-:W-:Y:S02]  /*0770*/  LEA R7, R5.reuse, UR6, 0x2 ;  /* 0x0000000605077c11 */ /* 0x040fe4000f8e10ff */
[----:B------:R-:W-:Y:S01]  /*0780*/  LEA R13, R5, UR7, 0x3 ;  /* 0x00000007050d7c11 */ /* 0x000fe2000f8e18ff */
[----:B------:R-:W-:Y:S01]  /*0790*/  @!P0 IMAD.MOV.U32 R5, RZ, RZ, R3 ;  /* 0x000000ffff058224 */ /* 0x000fe200078e0003 */
[C---:B------:R-:W-:Y:S01]  /*07a0*/  LEA R6, R4.reuse, UR6, 0x2 ;  /* 0x0000000604067c11 */ /* 0x040fe2000f8e10ff */
[----:B------:R0:W-:Y:S01]  /*07b0*/  @!P0 STS [R7], R14 ;  /* 0x0000000e07008388 */ /* 0x0001e20000000800 */
[----:B------:R-:W-:Y:S01]  /*07c0*/  LEA R12, R4, UR7, 0x3 ;  /* 0x00000007040c7c11 */ /* 0x000fe2000f8e18ff */
[----:B------:R-:W-:-:S05]  /*07d0*/  @!P0 IMAD.MOV.U32 R4, RZ, RZ, R2 ;  /* 0x000000ffff048224 */ /* 0x000fca00078e0002 */
[----:B------:R0:W-:Y:S01]  /*07e0*/  @!P0 STS.64 [R13], R4 ;  /* 0x000000040d008388 */ /* 0x0001e20000000a00 */
[----:B------:R-:W-:Y:S06]  /*07f0*/  BAR.SYNC.DEFER_BLOCKING 0x0 ;  /* 0x0000000000007b1d */ /* 0x000fec0000010000 */
[----:B------:R0:W1:Y:S04]  /*0800*/  LDS R17, [R6] ;  /* 0x0000000006117984 */ /* 0x0000680000000800 */
[----:B------:R0:W2:Y:S02]  /*0810*/  LDS.64 R2, [R12] ;  /* 0x000000000c027984 */ /* 0x0000a40000000a00 */
.L_x_3:
[----:B01----:R-:W0:Y:S04]  /*0820*/  SHFL.BFLY PT, R4, R17, R15, 0x1f ;  /* 0x0c001f0f11047589 */ /* 0x003e2800000e0000 */
[----:B--2---:R-:W1:Y:S04]  /*0830*/  SHFL.BFLY PT, R5, R2, R15, 0x1f ;  /* 0x0c001f0f02057589 */ /* 0x004e6800000e0000 */
        /* <DEDUP_REMOVED lines=11> */
[----:B------:R-:W-:Y:S06]  /*08f0*/  BAR.SYNC.DEFER_BLOCKING 0x0 ;  /* 0x0000000000007b1d */ /* 0x000fec0000010000 */
[----:B------:R0:W-:Y:S06]  /*0900*/  MEMBAR.SC.CTA ;  /* 0x0000000000007992 */ /* 0x0001ec0000000000 */
[----:B0-----:R-:W0:Y:S01]  /*0910*/  LDCU.64 UR6, c[0x0][0x3a0] ;  /* 0x00007400ff0677ac */ /* 0x001e220008000a00 */
[----:B------:R-:W-:-:S04]  /*0920*/  UIADD3 UR4, UP0, UPT, UR4, 0x1, URZ ;  /* 0x0000000104047890 */ /* 0x000fc8000ff1e0ff */
[----:B------:R-:W-:Y:S02]  /*0930*/  UIADD3.X UR5, UPT, UPT, URZ, UR5, URZ, UP0, !UPT ;  /* 0x00000005ff057290 */ /* 0x000fe400087fe4ff */
[----:B0-----:R-:W-:-:S04]  /*0940*/  UISETP.GE.U32.AND UP0, UPT, UR4, UR6, UPT ;  /* 0x000000060400728c */ /* 0x001fc8000bf06070 */
[----:B------:R-:W-:-:S09]  /*0950*/  UISETP.GE.U32.AND.EX UP0, UPT, UR5, UR7, UPT, UP0 ;  /* 0x000000070500728c */ /* 0x000fd2000bf06100 */
[----:B------:R-:W-:Y:S05]  /*0960*/  BRA.U !UP0, `(.L_x_4) ;  /* 0xfffffff9081c7547 */ /* 0x000fea000b83ffff */
[----:B------:R-:W-:Y:S05]  /*0970*/  EXIT ;  /* 0x000000000000794d */ /* 0x000fea0003800000 */
.L_x_5:
[----:B------:R-:W-:-:S00]  /*0980*/  BRA `(.L_x_5) ;  /* 0xfffffffc00fc7947 */ /* 0x000fc0000383ffff */
[----:B------:R-:W-:-:S00]  /*0990*/  NOP ;  /* 0x0000000000007918 */ /* 0x000fc00000000000 */
        /* <DEDUP_REMOVED lines=14> */
.L_x_6:


//--------------------- .nv.shared.farthestPointSampleBlockV2 --------------------------
	.section	.nv.shared.farthestPointSampleBlockV2,"aw",@nobits
	.sectionflags	@""
	.align	8
.nv.shared.farthestPointSampleBlockV2:
	.zero		1408


//--------------------- .nv.shared.reserved.0     --------------------------
	.section	.nv.shared.reserved.0,"aw",@nobits
	.weak		__nv_reservedSMEM_offset_0_alias
	.size		__nv_reservedSMEM_offset_0_alias, 0, 64
	.other		__nv_reservedSMEM_offset_0_alias,@"STO_CUDA_RESERVED_SHARED STV_DEFAULT"
__nv_reservedSMEM_offset_0_alias:
	.zero		0
	.zero		64


//--------------------- .nv.constant0.farthestPointSampleBlockV2 --------------------------
	.section	.nv.constant0.farthestPointSampleBlockV2,"a",@progbits
	.sectionflags	@""
	.align	4
.nv.constant0.farthestPointSampleBlockV2:
	.zero		936


//--------------------- SYMBOLS --------------------------

	.type		.nv.reservedSmem.offset0,@object
	.size		.nv.reservedSmem.offset0,0x4
	.type		.nv.reservedSmem.cap,@object
	.size		.nv.reservedSmem.cap,0x4
